	.headerflags	@"EF_CUDA_TEXMODE_UNIFIED EF_CUDA_64BIT_ADDRESS EF_CUDA_ACCELERATORS EF_CUDA_SM90 EF_CUDA_VIRTUAL_SM(EF_CUDA_SM90)"
	.elftype	@"ET_EXEC"


//--------------------- .nv.info                  --------------------------
	.section	.nv.info,"",@"SHT_CUDA_INFO"
	.align	4


	//----- nvinfo : EIATTR_REGCOUNT
	.align		4
        /*0000*/ 	.byte	0x04, 0x2f
        /*0002*/ 	.short	(.L_2 - .L_1)
	.align		4
.L_1:
        /*0004*/ 	.word	index@(triton_per_fused_add_cat_native_group_norm_32)
        /*0008*/ 	.word	0x00000036


	//----- nvinfo : EIATTR_MIN_STACK_SIZE
	.align		4
.L_2:
        /*000c*/ 	.byte	0x04, 0x12
        /*000e*/ 	.short	(.L_4 - .L_3)
	.align		4
.L_3:
        /*0010*/ 	.word	index@(triton_per_fused_add_cat_native_group_norm_32)
        /*0014*/ 	.word	0x00000000


	//----- nvinfo : EIATTR_FRAME_SIZE
	.align		4
.L_4:
        /*0018*/ 	.byte	0x04, 0x11
        /*001a*/ 	.short	(.L_6 - .L_5)
	.align		4
.L_5:
        /*001c*/ 	.word	index@(triton_per_fused_add_cat_native_group_norm_32)
        /*0020*/ 	.word	0x00000000


	//----- nvinfo : EIATTR_MIN_STACK_SIZE
	.align		4
.L_6:
        /*0024*/ 	.byte	0x04, 0x12
        /*0026*/ 	.short	(.L_8 - .L_7)
	.align		4
.L_7:
        /*0028*/ 	.word	index@(triton_per_fused_add_cat_native_group_norm_32)
        /*002c*/ 	.word	0x00000000
.L_8:


//--------------------- .nv.info.triton_per_fused_add_cat_native_group_norm_32 --------------------------
	.section	.nv.info.triton_per_fused_add_cat_native_group_norm_32,"",@"SHT_CUDA_INFO"
	.sectionflags	@""
	.align	4


	//----- nvinfo : EIATTR_CUDA_API_VERSION
	.align		4
        /*0000*/ 	.byte	0x04, 0x37
        /*0002*/ 	.short	(.L_10 - .L_9)
.L_9:
        /*0004*/ 	.word	0x0000007c


	//----- nvinfo : EIATTR_KPARAM_INFO
	.align		4
.L_10:
        /*0008*/ 	.byte	0x04, 0x17
        /*000a*/ 	.short	(.L_12 - .L_11)
.L_11:
        /*000c*/ 	.word	0x00000000
        /*0010*/ 	.short	0x000a
        /*0012*/ 	.short	0x004c
        /*0014*/ 	.byte	0x00, 0xf0, 0x11, 0x00


	//----- nvinfo : EIATTR_KPARAM_INFO
	.align		4
.L_12:
        /*0018*/ 	.byte	0x04, 0x17
        /*001a*/ 	.short	(.L_14 - .L_13)
.L_13:
        /*001c*/ 	.word	0x00000000
        /*0020*/ 	.short	0x0009
        /*0022*/ 	.short	0x0048
        /*0024*/ 	.byte	0x00, 0xf0, 0x11, 0x00


	//----- nvinfo : EIATTR_KPARAM_INFO
	.align		4
.L_14:
        /*0028*/ 	.byte	0x04, 0x17
        /*002a*/ 	.short	(.L_16 - .L_15)
.L_15:
        /*002c*/ 	.word	0x00000000
        /*0030*/ 	.short	0x0008
        /*0032*/ 	.short	0x0040
        /*0034*/ 	.byte	0x00, 0xf4, 0x21, 0x00


	//----- nvinfo : EIATTR_KPARAM_INFO
	.align		4
.L_16:
        /*0038*/ 	.byte	0x04, 0x17
        /*003a*/ 	.short	(.L_18 - .L_17)
.L_17:
        /*003c*/ 	.word	0x00000000
        /*0040*/ 	.short	0x0007
        /*0042*/ 	.short	0x0038
        /*0044*/ 	.byte	0x00, 0xf4, 0x21, 0x00


	//----- nvinfo : EIATTR_KPARAM_INFO
	.align		4
.L_18:
        /*0048*/ 	.byte	0x04, 0x17
        /*004a*/ 	.short	(.L_20 - .L_19)
.L_19:
        /*004c*/ 	.word	0x00000000
        /*0050*/ 	.short	0x0006
        /*0052*/ 	.short	0x0030
        /*0054*/ 	.byte	0x00, 0xf4, 0x21, 0x00


	//----- nvinfo : EIATTR_KPARAM_INFO
	.align		4
.L_20:
        /*0058*/ 	.byte	0x04, 0x17
        /*005a*/ 	.short	(.L_22 - .L_21)
.L_21:
        /*005c*/ 	.word	0x00000000
        /*0060*/ 	.short	0x0005
        /*0062*/ 	.short	0x0028
        /*0064*/ 	.byte	0x00, 0xf4, 0x21, 0x00


	//----- nvinfo : EIATTR_KPARAM_INFO
	.align		4
.L_22:
        /*0068*/ 	.byte	0x04, 0x17
        /*006a*/ 	.short	(.L_24 - .L_23)
.L_23:
        /*006c*/ 	.word	0x00000000
        /*0070*/ 	.short	0x0004
        /*0072*/ 	.short	0x0020
        /*0074*/ 	.byte	0x00, 0xf4, 0x21, 0x00


	//----- nvinfo : EIATTR_KPARAM_INFO
	.align		4
.L_24:
        /*0078*/ 	.byte	0x04, 0x17
        /*007a*/ 	.short	(.L_26 - .L_25)
.L_25:
        /*007c*/ 	.word	0x00000000
        /*0080*/ 	.short	0x0003
        /*0082*/ 	.short	0x0018
        /*0084*/ 	.byte	0x00, 0xf4, 0x21, 0x00


	//----- nvinfo : EIATTR_KPARAM_INFO
	.align		4
.L_26:
        /*0088*/ 	.byte	0x04, 0x17
        /*008a*/ 	.short	(.L_28 - .L_27)
.L_27:
        /*008c*/ 	.word	0x00000000
        /*0090*/ 	.short	0x0002
        /*0092*/ 	.short	0x0010
        /*0094*/ 	.byte	0x00, 0xf4, 0x21, 0x00


	//----- nvinfo : EIATTR_KPARAM_INFO
	.align		4
.L_28:
        /*0098*/ 	.byte	0x04, 0x17
        /*009a*/ 	.short	(.L_30 - .L_29)
.L_29:
        /*009c*/ 	.word	0x00000000
        /*00a0*/ 	.short	0x0001
        /*00a2*/ 	.short	0x0008
        /*00a4*/ 	.byte	0x00, 0xf4, 0x21, 0x00


	//----- nvinfo : EIATTR_KPARAM_INFO
	.align		4
.L_30:
        /*00a8*/ 	.byte	0x04, 0x17
        /*00aa*/ 	.short	(.L_32 - .L_31)
.L_31:
        /*00ac*/ 	.word	0x00000000
        /*00b0*/ 	.short	0x0000
        /*00b2*/ 	.short	0x0000
        /*00b4*/ 	.byte	0x00, 0xf4, 0x21, 0x00


	//----- nvinfo : EIATTR_SPARSE_MMA_MASK
	.align		4
.L_32:
        /*00b8*/ 	.byte	0x03, 0x50
        /*00ba*/ 	.short	0x0000


	//----- nvinfo : EIATTR_MAXREG_COUNT
	.align		4
        /*00bc*/ 	.byte	0x03, 0x1b
        /*00be*/ 	.short	0x00ff


	//----- nvinfo : EIATTR_COOP_GROUP_MASK_REGIDS
	.align		4
        /*00c0*/ 	.byte	0x04, 0x29
        /*00c2*/ 	.short	(.L_34 - .L_33)


	//   ....[0]....
.L_33:
        /*00c4*/ 	.word	0xffffffff


	//   ....[1]....
        /*00c8*/ 	.word	0xffffffff


	//   ....[2]....
        /*00cc*/ 	.word	0xffffffff


	//   ....[3]....
        /*00d0*/ 	.word	0xffffffff


	//   ....[4]....
        /*00d4*/ 	.word	0xffffffff


	//   ....[5]....
        /*00d8*/ 	.word	0xffffffff


	//   ....[6]....
        /*00dc*/ 	.word	0xffffffff


	//   ....[7]....
        /*00e0*/ 	.word	0xffffffff


	//   ....[8]....
        /*00e4*/ 	.word	0xffffffff


	//   ....[9]....
        /*00e8*/ 	.word	0xffffffff


	//   ....[10]....
        /*00ec*/ 	.word	0xffffffff


	//   ....[11]....
        /*00f0*/ 	.word	0xffffffff


	//   ....[12]....
        /*00f4*/ 	.word	0xffffffff


	//   ....[13]....
        /*00f8*/ 	.word	0xffffffff


	//   ....[14]....
        /*00fc*/ 	.word	0xffffffff


	//   ....[15]....
        /*0100*/ 	.word	0xffffffff


	//   ....[16]....
        /*0104*/ 	.word	0xffffffff


	//   ....[17]....
        /*0108*/ 	.word	0xffffffff


	//   ....[18]....
        /*010c*/ 	.word	0xffffffff


	//   ....[19]....
        /*0110*/ 	.word	0xffffffff


	//   ....[20]....
        /*0114*/ 	.word	0xffffffff


	//   ....[21]....
        /*0118*/ 	.word	0xffffffff


	//   ....[22]....
        /*011c*/ 	.word	0xffffffff


	//   ....[23]....
        /*0120*/ 	.word	0xffffffff


	//   ....[24]....
        /*0124*/ 	.word	0xffffffff


	//   ....[25]....
        /*0128*/ 	.word	0xffffffff


	//   ....[26]....
        /*012c*/ 	.word	0xffffffff


	//   ....[27]....
        /*0130*/ 	.word	0xffffffff


	//   ....[28]....
        /*0134*/ 	.word	0xffffffff


	//   ....[29]....
        /*0138*/ 	.word	0xffffffff


	//   ....[30]....
        /*013c*/ 	.word	0xffffffff


	//   ....[31]....
        /*0140*/ 	.word	0xffffffff


	//   ....[32]....
        /*0144*/ 	.word	0xffffffff


	//   ....[33]....
        /*0148*/ 	.word	0xffffffff


	//   ....[34]....
        /*014c*/ 	.word	0xffffffff


	//   ....[35]....
        /*0150*/ 	.word	0xffffffff


	//   ....[36]....
        /*0154*/ 	.word	0xffffffff


	//   ....[37]....
        /*0158*/ 	.word	0xffffffff


	//   ....[38]....
        /*015c*/ 	.word	0xffffffff


	//   ....[39]....
        /*0160*/ 	.word	0xffffffff


	//----- nvinfo : EIATTR_COOP_GROUP_INSTR_OFFSETS
	.align		4
.L_34:
        /*0164*/ 	.byte	0x04, 0x28
        /*0166*/ 	.short	(.L_36 - .L_35)


	//   ....[0]....
.L_35:
        /*0168*/ 	.word	0x000011d0


	//   ....[1]....
        /*016c*/ 	.word	0x00001200


	//   ....[2]....
        /*0170*/ 	.word	0x00001240


	//   ....[3]....
        /*0174*/ 	.word	0x00001250


	//   ....[4]....
        /*0178*/ 	.word	0x00001280


	//   ....[5]....
        /*017c*/ 	.word	0x00001290


	//   ....[6]....
        /*0180*/ 	.word	0x000012c0


	//   ....[7]....
        /*0184*/ 	.word	0x000012d0


	//   ....[8]....
        /*0188*/ 	.word	0x00001300


	//   ....[9]....
        /*018c*/ 	.word	0x00001310


	//   ....[10]....
        /*0190*/ 	.word	0x00001340


	//   ....[11]....
        /*0194*/ 	.word	0x00001350


	//   ....[12]....
        /*0198*/ 	.word	0x00001380


	//   ....[13]....
        /*019c*/ 	.word	0x00001390


	//   ....[14]....
        /*01a0*/ 	.word	0x000013b0


	//   ....[15]....
        /*01a4*/ 	.word	0x000013d0


	//   ....[16]....
        /*01a8*/ 	.word	0x00001400


	//   ....[17]....
        /*01ac*/ 	.word	0x00001410


	//   ....[18]....
        /*01b0*/ 	.word	0x00001430


	//   ....[19]....
        /*01b4*/ 	.word	0x00001450


	//   ....[20]....
        /*01b8*/ 	.word	0x00001660


	//   ....[21]....
        /*01bc*/ 	.word	0x00001670


	//   ....[22]....
        /*01c0*/ 	.word	0x00001720


	//   ....[23]....
        /*01c4*/ 	.word	0x00001730


	//   ....[24]....
        /*01c8*/ 	.word	0x00001740


	//   ....[25]....
        /*01cc*/ 	.word	0x00001750


	//   ....[26]....
        /*01d0*/ 	.word	0x00001790


	//   ....[27]....
        /*01d4*/ 	.word	0x000017b0


	//   ....[28]....
        /*01d8*/ 	.word	0x000017c0


	//   ....[29]....
        /*01dc*/ 	.word	0x000017d0


	//   ....[30]....
        /*01e0*/ 	.word	0x00001840


	//   ....[31]....
        /*01e4*/ 	.word	0x00001850


	//   ....[32]....
        /*01e8*/ 	.word	0x00001860


	//   ....[33]....
        /*01ec*/ 	.word	0x00001890


	//   ....[34]....
        /*01f0*/ 	.word	0x000018d0


	//   ....[35]....
        /*01f4*/ 	.word	0x000018f0


	//   ....[36]....
        /*01f8*/ 	.word	0x00001910


	//   ....[37]....
        /*01fc*/ 	.word	0x000019f0


	//   ....[38]....
        /*0200*/ 	.word	0x00001a00


	//   ....[39]....
        /*0204*/ 	.word	0x00001a10


	//----- nvinfo : EIATTR_EXIT_INSTR_OFFSETS
	.align		4
.L_36:
        /*0208*/ 	.byte	0x04, 0x1c
        /*020a*/ 	.short	(.L_38 - .L_37)


	//   ....[0]....
.L_37:
        /*020c*/ 	.word	0x00001c80


	//   ....[1]....
        /*0210*/ 	.word	0x00001cd0


	//----- nvinfo : EIATTR_REQNTID
	.align		4
.L_38:
        /*0214*/ 	.byte	0x04, 0x10
        /*0216*/ 	.short	(.L_40 - .L_39)
.L_39:
        /*0218*/ 	.word	0x00000100
        /*021c*/ 	.word	0x00000001
        /*0220*/ 	.word	0x00000001


	//----- nvinfo : EIATTR_CBANK_PARAM_SIZE
	.align		4
.L_40:
        /*0224*/ 	.byte	0x03, 0x19
        /*0226*/ 	.short	0x0050


	//----- nvinfo : EIATTR_PARAM_CBANK
	.align		4
        /*0228*/ 	.byte	0x04, 0x0a
        /*022a*/ 	.short	(.L_42 - .L_41)
	.align		4
.L_41:
        /*022c*/ 	.word	index@(.nv.constant0.triton_per_fused_add_cat_native_group_norm_32)
        /*0230*/ 	.short	0x0210
        /*0232*/ 	.short	0x0050


	//----- nvinfo : EIATTR_SW_WAR
	.align		4
.L_42:
        /*0234*/ 	.byte	0x04, 0x36
        /*0236*/ 	.short	(.L_44 - .L_43)
.L_43:
        /*0238*/ 	.word	0x00000008
.L_44:


//--------------------- .nv.callgraph             --------------------------
	.section	.nv.callgraph,"",@"SHT_CUDA_CALLGRAPH"
	.align	4
	.sectionentsize	8
	.align		4
        /*0000*/ 	.word	0x00000000
	.align		4
        /*0004*/ 	.word	0xffffffff
	.align		4
        /*0008*/ 	.word	0x00000000
	.align		4
        /*000c*/ 	.word	0xfffffffe
	.align		4
        /*0010*/ 	.word	0x00000000
	.align		4
        /*0014*/ 	.word	0xfffffffd
	.align		4
        /*0018*/ 	.word	0x00000000
	.align		4
        /*001c*/ 	.word	0xfffffffc


//--------------------- .nv.constant4             --------------------------
	.section	.nv.constant4,"a",@progbits
	.align	8
	.align		8
.nv.constant4:
        /*0000*/ 	.dword	_$_str


//--------------------- .text.triton_per_fused_add_cat_native_group_norm_32 --------------------------
	.section	.text.triton_per_fused_add_cat_native_group_norm_32,"ax",@progbits
	.sectionflags	@"SHF_BARRIERS=1"
	.align	128
        .global         triton_per_fused_add_cat_native_group_norm_32
        .type           triton_per_fused_add_cat_native_group_norm_32,@function
        .size           triton_per_fused_add_cat_native_group_norm_32,(.L_x_1 - triton_per_fused_add_cat_native_group_norm_32)
        .other          triton_per_fused_add_cat_native_group_norm_32,@"STO_CUDA_ENTRY STV_DEFAULT"
triton_per_fused_add_cat_native_group_norm_32:
.text.triton_per_fused_add_cat_native_group_norm_32:
[----:B------:R-:W0:Y:S01]  /*0000*/  LDC R1, c[0x0][0x28] ;  /* 0x00000a00ff017b82 */ /* 0x000e220000000800 */
[----:B------:R-:W1:Y:S07]  /*0010*/  S2R R35, SR_TID.X ;  /* 0x0000000000237919 */ /* 0x000e6e0000002100 */
[----:B------:R-:W2:Y:S01]  /*0020*/  LDC.64 R42, c[0x0][0x228] ;  /* 0x00008a00ff2a7b82 */ /* 0x000ea20000000a00 */
[----:B------:R-:W-:Y:S02]  /*0030*/  CS2R R4, SRZ ;  /* 0x0000000000047805 */ /* 0x000fe4000001ff00 */
[----:B------:R-:W-:Y:S01]  /*0040*/  CS2R R6, SRZ ;  /* 0x0000000000067805 */ /* 0x000fe2000001ff00 */
[----:B------:R-:W3:Y:S01]  /*0050*/  S2R R2, SR_CTAID.X ;  /* 0x0000000000027919 */ /* 0x000ee20000002500 */
[----:B------:R-:W-:-:S02]  /*0060*/  CS2R R8, SRZ ;  /* 0x0000000000087805 */ /* 0x000fc4000001ff00 */
[----:B------:R-:W-:Y:S01]  /*0070*/  CS2R R10, SRZ ;  /* 0x00000000000a7805 */ /* 0x000fe2000001ff00 */
[----:B------:R-:W-:Y:S01]  /*0080*/  ULDC.64 UR6, c[0x0][0x208] ;  /* 0x0000820000067ab9 */ /* 0x000fe20000000a00 */
[----:B------:R-:W4:Y:S08]  /*0090*/  LDC.64 R30, c[0x0][0x230] ;  /* 0x00008c00ff1e7b82 */ /* 0x000f300000000a00 */
[----:B------:R-:W5:Y:S08]  /*00a0*/  LDC.64 R46, c[0x0][0x210] ;  /* 0x00008400ff2e7b82 */ /* 0x000f700000000a00 */
[----:B------:R-:W5:Y:S01]  /*00b0*/  LDC.64 R38, c[0x0][0x220] ;  /* 0x00008800ff267b82 */ /* 0x000f620000000a00 */
[----:B-1----:R-:W-:Y:S01]  /*00c0*/  SHF.R.U32.HI R21, RZ, 0x5, R35 ;  /* 0x00000005ff157819 */ /* 0x002fe20000011623 */
[----:B------:R-:W-:-:S02]  /*00d0*/  IMAD.SHL.U32 R35, R35, 0x4, RZ ;  /* 0x0000000423237824 */ /* 0x000fc400078e00ff */
[----:B---3--:R-:W-:Y:S01]  /*00e0*/  IMAD.SHL.U32 R0, R2, 0x20, RZ ;  /* 0x0000002002007824 */ /* 0x008fe200078e00ff */
[----:B------:R-:W-:Y:S02]  /*00f0*/  SGXT.U32 R21, R21, 0x3 ;  /* 0x000000031515781a */ /* 0x000fe40000000000 */
[----:B------:R-:W-:Y:S02]  /*0100*/  LOP3.LUT R26, R35, 0x7c, RZ, 0xc0, !PT ;  /* 0x0000007c231a7812 */ /* 0x000fe400078ec0ff */
[----:B------:R-:W-:-:S04]  /*0110*/  LOP3.LUT R19, R0, R21, RZ, 0xfc, !PT ;  /* 0x0000001500137212 */ /* 0x000fc800078efcff */
[C---:B------:R-:W-:Y:S01]  /*0120*/  ISETP.GE.AND P1, PT, R19.reuse, 0x80, PT ;  /* 0x000000801300780c */ /* 0x040fe20003f26270 */
[----:B------:R-:W-:-:S04]  /*0130*/  IMAD R3, R19, 0x80, R26 ;  /* 0x0000008013037824 */ /* 0x000fc800078e021a */
[----:B--2---:R-:W-:-:S04]  /*0140*/  IMAD.WIDE R12, R3, 0x4, R42 ;  /* 0x00000004030c7825 */ /* 0x004fc800078e022a */
[----:B----4-:R-:W-:-:S04]  /*0150*/  IMAD.WIDE R14, R3, 0x4, R30 ;  /* 0x00000004030e7825 */ /* 0x010fc800078e021e */
[----:B------:R-:W2:Y:S04]  /*0160*/  @!P1 LDG.E.128 R4, desc[UR6][R12.64] ;  /* 0x000000060c049981 */ /* 0x000ea8000c1e1d00 */
[----:B------:R1:W3:Y:S01]  /*0170*/  @!P1 LDG.E.128 R8, desc[UR6][R14.64] ;  /* 0x000000060e089981 */ /* 0x0002e2000c1e1d00 */
[----:B------:R-:W-:Y:S02]  /*0180*/  SHF.R.S32.HI R22, RZ, 0x1a, R2 ;  /* 0x0000001aff167819 */ /* 0x000fe40000011402 */
[----:B------:R-:W-:Y:S02]  /*0190*/  SHF.R.U32.HI R28, RZ, 0x4, R35 ;  /* 0x00000004ff1c7819 */ /* 0x000fe40000011623 */
[----:B------:R-:W-:Y:S02]  /*01a0*/  SGXT R22, R22, 0x1 ;  /* 0x000000011616781a */ /* 0x000fe40000000200 */
[----:B------:R-:W-:-:S02]  /*01b0*/  SGXT.U32 R28, R28, 0x3 ;  /* 0x000000031c1c781a */ /* 0x000fc40000000000 */
[----:B------:R-:W-:Y:S02]  /*01c0*/  LEA.HI R16, R22, R19, RZ, 0x5 ;  /* 0x0000001316107211 */ /* 0x000fe400078f28ff */
[----:B-1----:R-:W-:Y:S02]  /*01d0*/  CS2R R14, SRZ ;  /* 0x00000000000e7805 */ /* 0x002fe4000001ff00 */
[----:B------:R-:W-:Y:S02]  /*01e0*/  LOP3.LUT R35, R35, 0xc, RZ, 0xc0, !PT ;  /* 0x0000000c23237812 */ /* 0x000fe400078ec0ff */
[----:B------:R-:W-:Y:S02]  /*01f0*/  LOP3.LUT R2, R16, 0x1fffffe0, RZ, 0xc0, !PT ;  /* 0x1fffffe010027812 */ /* 0x000fe400078ec0ff */
[----:B------:R-:W-:Y:S02]  /*0200*/  SHF.R.S32.HI R16, RZ, 0x5, R16 ;  /* 0x00000005ff107819 */ /* 0x000fe40000011410 */
[----:B------:R-:W-:Y:S01]  /*0210*/  LOP3.LUT R41, R0, 0x10, R21, 0xfe, !PT ;  /* 0x0000001000297812 */ /* 0x000fe200078efe15 */
[----:B------:R-:W-:Y:S01]  /*0220*/  IMAD.IADD R2, R19, 0x1, -R2 ;  /* 0x0000000113027824 */ /* 0x000fe200078e0a02 */
[----:B------:R-:W-:Y:S01]  /*0230*/  LOP3.LUT R25, R0, 0x18, R21, 0xfe, !PT ;  /* 0x0000001800197812 */ /* 0x000fe200078efe15 */
[----:B------:R-:W-:Y:S01]  /*0240*/  IMAD R13, R16, 0x800, R35 ;  /* 0x00000800100d7824 */ /* 0x000fe200078e0223 */
[----:B------:R-:W-:Y:S01]  /*0250*/  LOP3.LUT R21, R0, 0x8, R21, 0xfe, !PT ;  /* 0x0000000800157812 */ /* 0x000fe200078efe15 */
[----:B------:R-:W-:Y:S01]  /*0260*/  IMAD.SHL.U32 R17, R2, 0x8, RZ ;  /* 0x0000000802117824 */ /* 0x000fe200078e00ff */
[----:B------:R-:W-:-:S04]  /*0270*/  LEA.HI R2, R22, R41, RZ, 0x5 ;  /* 0x0000002916027211 */ /* 0x000fc800078f28ff */
[----:B------:R-:W-:Y:S02]  /*0280*/  LOP3.LUT R20, R17, R28, RZ, 0xfc, !PT ;  /* 0x0000001c11147212 */ /* 0x000fe400078efcff */
[----:B------:R-:W-:Y:S02]  /*0290*/  LOP3.LUT R12, R2, 0xffffffe0, RZ, 0xc0, !PT ;  /* 0xffffffe0020c7812 */ /* 0x000fe400078ec0ff */
[C---:B------:R-:W-:Y:S02]  /*02a0*/  ISETP.GE.AND P5, PT, R20.reuse, 0x80, PT ;  /* 0x000000801400780c */ /* 0x040fe40003fa6270 */
[C---:B------:R-:W-:Y:S01]  /*02b0*/  ISETP.GT.AND P6, PT, R20.reuse, 0xbf, !P1 ;  /* 0x000000bf1400780c */ /* 0x040fe20004fc4270 */
[----:B------:R-:W-:Y:S01]  /*02c0*/  IMAD.IADD R23, R41, 0x1, -R12 ;  /* 0x0000000129177824 */ /* 0x000fe200078e0a0c */
[----:B------:R-:W-:Y:S01]  /*02d0*/  ISETP.LT.AND P3, PT, R19, 0x80, !P5 ;  /* 0x000000801300780c */ /* 0x000fe20006f61270 */
[----:B------:R-:W-:Y:S01]  /*02e0*/  IMAD R19, R20, 0x10, R13 ;  /* 0x0000001014137824 */ /* 0x000fe200078e020d */
[----:B------:R-:W-:-:S02]  /*02f0*/  LEA.HI R20, R22, R25, RZ, 0x5 ;  /* 0x0000001916147211 */ /* 0x000fc400078f28ff */
[----:B------:R-:W-:Y:S02]  /*0300*/  CS2R R12, SRZ ;  /* 0x00000000000c7805 */ /* 0x000fe4000001ff00 */
[----:B------:R-:W-:Y:S01]  /*0310*/  LEA.HI R22, R22, R21, RZ, 0x5 ;  /* 0x0000001516167211 */ /* 0x000fe200078f28ff */
[----:B-----5:R-:W-:Y:S01]  /*0320*/  IMAD.WIDE R18, R19, 0x4, R46 ;  /* 0x0000000413127825 */ /* 0x020fe200078e022e */
[----:B------:R-:W-:Y:S02]  /*0330*/  LOP3.LUT R32, R20, 0x1fffffe0, RZ, 0xc0, !PT ;  /* 0x1fffffe014207812 */ /* 0x000fe400078ec0ff */
[----:B------:R-:W-:Y:S02]  /*0340*/  LOP3.LUT R34, R22, 0x1fffffe0, RZ, 0xc0, !PT ;  /* 0x1fffffe016227812 */ /* 0x000fe400078ec0ff */
[----:B------:R-:W-:Y:S02]  /*0350*/  LOP3.LUT R24, R23, 0x1ffffff0, RZ, 0xc0, !PT ;  /* 0x1ffffff017187812 */ /* 0x000fe400078ec0ff */
[----:B------:R-:W-:Y:S01]  /*0360*/  LOP3.LUT R48, R28, 0xffffff40, RZ, 0xfc, !PT ;  /* 0xffffff401c307812 */ /* 0x000fe200078efcff */
[----:B------:R-:W-:Y:S01]  /*0370*/  IMAD.IADD R34, R21, 0x1, -R34 ;  /* 0x0000000115227824 */ /* 0x000fe200078e0a22 */
[----:B------:R-:W-:Y:S01]  /*0380*/  ISETP.NE.AND P0, PT, R24, 0x10, PT ;  /* 0x000000101800780c */ /* 0x000fe20003f05270 */
[----:B------:R-:W-:Y:S01]  /*0390*/  IMAD.IADD R32, R25, 0x1, -R32 ;  /* 0x0000000119207824 */ /* 0x000fe200078e0a20 */
[----:B------:R1:W4:Y:S01]  /*03a0*/  @P3 LDG.E.128 R12, desc[UR6][R18.64] ;  /* 0x00000006120c3981 */ /* 0x000322000c1e1d00 */
[----:B------:R-:W-:Y:S01]  /*03b0*/  IMAD.SHL.U32 R33, R34, 0x8, RZ ;  /* 0x0000000822217824 */ /* 0x000fe200078e00ff */
[----:B------:R-:W-:Y:S01]  /*03c0*/  LOP3.LUT R24, R28, 0xffffff80, RZ, 0xfc, !PT ;  /* 0xffffff801c187812 */ /* 0x000fe200078efcff */
[----:B------:R-:W-:-:S02]  /*03d0*/  IMAD R16, R16, 0x400, R35 ;  /* 0x0000040010107824 */ /* 0x000fc400078e0223 */
[----:B------:R-:W-:Y:S02]  /*03e0*/  IMAD.IADD R17, R17, 0x1, R48 ;  /* 0x0000000111117824 */ /* 0x000fe400078e0230 */
[----:B------:R-:W-:Y:S02]  /*03f0*/  IMAD.SHL.U32 R23, R23, 0x8, RZ ;  /* 0x0000000817177824 */ /* 0x000fe400078e00ff */
[----:B------:R-:W-:Y:S01]  /*0400*/  IMAD R45, R17, 0x10, R16 ;  /* 0x00000010112d7824 */ /* 0x000fe200078e0210 */
[----:B------:R-:W-:Y:S01]  /*0410*/  CS2R R16, SRZ ;  /* 0x0000000000107805 */ /* 0x000fe2000001ff00 */
[----:B-1----:R-:W-:Y:S01]  /*0420*/  IMAD.SHL.U32 R19, R32, 0x8, RZ ;  /* 0x0000000820137824 */ /* 0x002fe200078e00ff */
[----:B---3--:R-:W-:Y:S01]  /*0430*/  SEL R37, R8, RZ, !P1 ;  /* 0x000000ff08257207 */ /* 0x008fe20004800000 */
[----:B------:R-:W-:Y:S01]  /*0440*/  IMAD.IADD R29, R24, 0x1, R23 ;  /* 0x00000001181d7824 */ /* 0x000fe200078e0217 */
[----:B--2---:R-:W-:Y:S01]  /*0450*/  SEL R18, R4, RZ, !P1 ;  /* 0x000000ff04127207 */ /* 0x004fe20004800000 */
[--C-:B------:R-:W-:Y:S01]  /*0460*/  IMAD.IADD R36, R23, 0x1, R48.reuse ;  /* 0x0000000117247824 */ /* 0x100fe200078e0230 */
[CC--:B------:R-:W-:Y:S01]  /*0470*/  LOP3.LUT R4, R33.reuse, R28.reuse, RZ, 0xfc, !PT ;  /* 0x0000001c21047212 */ /* 0x0c0fe200078efcff */
[--C-:B------:R-:W-:Y:S01]  /*0480*/  IMAD.IADD R33, R33, 0x1, R48.reuse ;  /* 0x0000000121217824 */ /* 0x100fe200078e0230 */
[C---:B------:R-:W-:Y:S01]  /*0490*/  LOP3.LUT R24, R19.reuse, R28, RZ, 0xfc, !PT ;  /* 0x0000001c13187212 */ /* 0x040fe200078efcff */
[----:B------:R-:W-:-:S02]  /*04a0*/  IMAD.IADD R48, R19, 0x1, R48 ;  /* 0x0000000113307824 */ /* 0x000fc400078e0230 */
[----:B------:R-:W-:Y:S01]  /*04b0*/  FADD R8, R18, R37 ;  /* 0x0000002512087221 */ /* 0x000fe20000000000 */
[----:B------:R-:W-:Y:S01]  /*04c0*/  CS2R R18, SRZ ;  /* 0x0000000000127805 */ /* 0x000fe2000001ff00 */
[----:B0-----:R-:W-:Y:S01]  /*04d0*/  IMAD.WIDE R44, R45, 0x4, R38 ;  /* 0x000000042d2c7825 */ /* 0x001fe200078e0226 */
[----:B------:R-:W-:Y:S02]  /*04e0*/  SHF.R.S32.HI R22, RZ, 0x5, R22 ;  /* 0x00000005ff167819 */ /* 0x000fe40000011416 */
[----:B------:R-:W-:Y:S02]  /*04f0*/  LOP3.LUT R27, R23, R28, RZ, 0xfc, !PT ;  /* 0x0000001c171b7212 */ /* 0x000fe400078efcff */
[----:B------:R0:W2:Y:S01]  /*0500*/  @P6 LDG.E.128 R16, desc[UR6][R44.64] ;  /* 0x000000062c106981 */ /* 0x0000a2000c1e1d00 */
[C-C-:B------:R-:W-:Y:S01]  /*0510*/  IMAD R28, R22.reuse, 0x400, R35.reuse ;  /* 0x00000400161c7824 */ /* 0x140fe200078e0223 */
[----:B------:R-:W-:Y:S01]  /*0520*/  ISETP.GE.AND P2, PT, R21, 0x80, PT ;  /* 0x000000801500780c */ /* 0x000fe20003f46270 */
[----:B------:R-:W-:Y:S01]  /*0530*/  IMAD R23, R22, 0x800, R35 ;  /* 0x0000080016177824 */ /* 0x000fe200078e0223 */
[----:B------:R-:W-:Y:S01]  /*0540*/  SEL R5, R5, RZ, !P1 ;  /* 0x000000ff05057207 */ /* 0x000fe20004800000 */
[----:B------:R-:W-:Y:S01]  /*0550*/  IMAD R33, R33, 0x10, R28 ;  /* 0x0000001021217824 */ /* 0x000fe200078e021c */
[C---:B------:R-:W-:Y:S01]  /*0560*/  ISETP.GT.AND P4, PT, R4.reuse, 0xbf, !P2 ;  /* 0x000000bf0400780c */ /* 0x040fe20005784270 */
[----:B------:R-:W-:Y:S01]  /*0570*/  IMAD R23, R4, 0x10, R23 ;  /* 0x0000001004177824 */ /* 0x000fe200078e0217 */
[----:B------:R-:W-:-:S02]  /*0580*/  SEL R6, R6, RZ, !P1 ;  /* 0x000000ff06067207 */ /* 0x000fc40004800000 */
[----:B------:R-:W-:Y:S02]  /*0590*/  SEL R7, R7, RZ, !P1 ;  /* 0x000000ff07077207 */ /* 0x000fe40004800000 */
[----:B------:R-:W-:Y:S02]  /*05a0*/  SEL R32, R11, RZ, !P1 ;  /* 0x000000ff0b207207 */ /* 0x000fe40004800000 */
[----:B0-----:R-:W-:-:S03]  /*05b0*/  SEL R45, R10, RZ, !P1 ;  /* 0x000000ff0a2d7207 */ /* 0x001fc60004800000 */
[----:B------:R-:W-:Y:S02]  /*05c0*/  FADD R11, R7, R32 ;  /* 0x00000020070b7221 */ /* 0x000fe40000000000 */
[----:B------:R-:W-:Y:S01]  /*05d0*/  FADD R10, R6, R45 ;  /* 0x0000002d060a7221 */ /* 0x000fe20000000000 */
[----:B------:R-:W-:Y:S01]  /*05e0*/  CS2R R6, SRZ ;  /* 0x0000000000067805 */ /* 0x000fe2000001ff00 */
[----:B------:R-:W-:Y:S01]  /*05f0*/  IMAD.WIDE R44, R23, 0x4, R46 ;  /* 0x00000004172c7825 */ /* 0x000fe200078e022e */
[----:B----4-:R-:W-:Y:S02]  /*0600*/  SEL R12, R12, RZ, P3 ;  /* 0x000000ff0c0c7207 */ /* 0x010fe40001800000 */
[----:B------:R-:W-:Y:S02]  /*0610*/  SEL R22, R13, RZ, P3 ;  /* 0x000000ff0d167207 */ /* 0x000fe40001800000 */
[----:B------:R-:W-:Y:S02]  /*0620*/  SEL R14, R14, RZ, P3 ;  /* 0x000000ff0e0e7207 */ /* 0x000fe40001800000 */
[----:B------:R-:W-:-:S02]  /*0630*/  SEL R15, R15, RZ, P3 ;  /* 0x000000ff0f0f7207 */ /* 0x000fc40001800000 */
[----:B------:R-:W-:Y:S02]  /*0640*/  ISETP.GE.AND P3, PT, R4, 0x80, PT ;  /* 0x000000800400780c */ /* 0x000fe40003f66270 */
[----:B------:R-:W-:Y:S01]  /*0650*/  SEL R4, R9, RZ, !P1 ;  /* 0x000000ff09047207 */ /* 0x000fe20004800000 */
[----:B------:R-:W-:-:S04]  /*0660*/  IMAD.WIDE R32, R33, 0x4, R38 ;  /* 0x0000000421207825 */ /* 0x000fc800078e0226 */
[----:B------:R-:W-:Y:S01]  /*0670*/  FADD R9, R5, R4 ;  /* 0x0000000405097221 */ /* 0x000fe20000000000 */
[----:B------:R-:W-:Y:S02]  /*0680*/  CS2R R4, SRZ ;  /* 0x0000000000047805 */ /* 0x000fe4000001ff00 */
[----:B--2---:R-:W-:Y:S02]  /*0690*/  SEL R37, R16, RZ, P6 ;  /* 0x000000ff10257207 */ /* 0x004fe40003000000 */
[----:B------:R-:W-:Y:S02]  /*06a0*/  SEL R17, R17, RZ, P6 ;  /* 0x000000ff11117207 */ /* 0x000fe40003000000 */
[----:B------:R-:W-:Y:S02]  /*06b0*/  SEL R13, R18, RZ, P6 ;  /* 0x000000ff120d7207 */ /* 0x000fe40003000000 */
[----:B------:R-:W-:Y:S02]  /*06c0*/  SEL R28, R19, RZ, P6 ;  /* 0x000000ff131c7207 */ /* 0x000fe40003000000 */
[----:B------:R-:W-:-:S02]  /*06d0*/  ISETP.LT.AND P6, PT, R21, 0x80, !P3 ;  /* 0x000000801500780c */ /* 0x000fc40005fc1270 */
[----:B------:R-:W-:Y:S02]  /*06e0*/  CS2R R18, SRZ ;  /* 0x0000000000127805 */ /* 0x000fe4000001ff00 */
[----:B------:R-:W-:Y:S02]  /*06f0*/  SEL R22, R22, R17, !P5 ;  /* 0x0000001116167207 */ /* 0x000fe40006800000 */
[----:B------:R-:W-:Y:S02]  /*0700*/  CS2R R16, SRZ ;  /* 0x0000000000107805 */ /* 0x000fe4000001ff00 */
[----:B------:R-:W-:Y:S02]  /*0710*/  SHF.R.S32.HI R2, RZ, 0x5, R2 ;  /* 0x00000005ff027819 */ /* 0x000fe40000011402 */
[----:B------:R-:W-:Y:S02]  /*0720*/  SEL R23, R12, R37, !P5 ;  /* 0x000000250c177207 */ /* 0x000fe40006800000 */
[----:B------:R-:W2:Y:S04]  /*0730*/  @P4 LDG.E.128 R16, desc[UR6][R32.64] ;  /* 0x0000000620104981 */ /* 0x000ea8000c1e1d00 */
[----:B------:R-:W3:Y:S01]  /*0740*/  @P6 LDG.E.128 R4, desc[UR6][R44.64] ;  /* 0x000000062c046981 */ /* 0x000ee2000c1e1d00 */
[----:B------:R-:W-:-:S02]  /*0750*/  IMAD R12, R2, 0x400, R35 ;  /* 0x00000400020c7824 */ /* 0x000fc400078e0223 */
[--C-:B------:R-:W-:Y:S01]  /*0760*/  IMAD R34, R2, 0x800, R35.reuse ;  /* 0x0000080002227824 */ /* 0x100fe200078e0223 */
[----:B------:R-:W-:Y:S01]  /*0770*/  SHF.R.S32.HI R20, RZ, 0x5, R20 ;  /* 0x00000005ff147819 */ /* 0x000fe20000011414 */
[--C-:B------:R-:W-:Y:S01]  /*0780*/  IMAD R29, R29, 0x10, R12.reuse ;  /* 0x000000101d1d7824 */ /* 0x100fe200078e020c */
[----:B------:R-:W-:Y:S01]  /*0790*/  SEL R28, R15, R28, !P5 ;  /* 0x0000001c0f1c7207 */ /* 0x000fe20006800000 */
[----:B------:R-:W-:Y:S02]  /*07a0*/  IMAD R36, R36, 0x10, R12 ;  /* 0x0000001024247824 */ /* 0x000fe400078e020c */
[C-C-:B------:R-:W-:Y:S02]  /*07b0*/  IMAD R37, R20.reuse, 0x400, R35.reuse ;  /* 0x0000040014257824 */ /* 0x140fe400078e0223 */
[----:B------:R-:W-:Y:S02]  /*07c0*/  IMAD R35, R20, 0x800, R35 ;  /* 0x0000080014237824 */ /* 0x000fe400078e0223 */
[----:B------:R-:W-:Y:S01]  /*07d0*/  FADD R9, R22, R9 ;  /* 0x0000000916097221 */ /* 0x000fe20000000000 */
[----:B------:R-:W-:Y:S01]  /*07e0*/  FADD R8, R23, R8 ;  /* 0x0000000817087221 */ /* 0x000fe20000000000 */
[----:B------:R-:W-:Y:S01]  /*07f0*/  CS2R R22, SRZ ;  /* 0x0000000000167805 */ /* 0x000fe2000001ff00 */
[----:B------:R-:W-:Y:S01]  /*0800*/  IMAD R35, R24, 0x10, R35 ;  /* 0x0000001018237824 */ /* 0x000fe200078e0223 */
[----:B--2---:R-:W-:-:S02]  /*0810*/  SEL R17, R17, RZ, P4 ;  /* 0x000000ff11117207 */ /* 0x004fc40002000000 */
[----:B---3--:R-:W-:-:S04]  /*0820*/  SEL R2, R5, RZ, P6 ;  /* 0x000000ff05027207 */ /* 0x008fc80003000000 */
[----:B------:R-:W-:Y:S01]  /*0830*/  SEL R33, R2, R17, !P3 ;  /* 0x0000001102217207 */ /* 0x000fe20005800000 */
[----:B------:R-:W-:Y:S01]  /*0840*/  IMAD R2, R21, 0x80, R26 ;  /* 0x0000008015027824 */ /* 0x000fe200078e021a */
[----:B------:R-:W-:Y:S02]  /*0850*/  SEL R5, R14, R13, !P5 ;  /* 0x0000000d0e057207 */ /* 0x000fe40006800000 */
[----:B------:R-:W-:Y:S02]  /*0860*/  CS2R R12, SRZ ;  /* 0x00000000000c7805 */ /* 0x000fe4000001ff00 */
[----:B------:R-:W-:Y:S01]  /*0870*/  CS2R R14, SRZ ;  /* 0x00000000000e7805 */ /* 0x000fe2000001ff00 */
[----:B------:R-:W-:Y:S01]  /*0880*/  IMAD.WIDE R44, R2, 0x4, R42 ;  /* 0x00000004022c7825 */ /* 0x000fe200078e022a */
[----:B------:R-:W-:Y:S02]  /*0890*/  SEL R4, R4, RZ, P6 ;  /* 0x000000ff04047207 */ /* 0x000fe40003000000 */
[----:B------:R-:W-:-:S02]  /*08a0*/  SEL R17, R16, RZ, P4 ;  /* 0x000000ff10117207 */ /* 0x000fc40002000000 */
[----:B------:R-:W-:Y:S01]  /*08b0*/  ISETP.GE.AND P5, PT, R27, 0x80, PT ;  /* 0x000000801b00780c */ /* 0x000fe20003fa6270 */
[----:B------:R0:W2:Y:S01]  /*08c0*/  @!P2 LDG.E.128 R12, desc[UR6][R44.64] ;  /* 0x000000062c0ca981 */ /* 0x0000a2000c1e1d00 */
[----:B------:R-:W-:Y:S01]  /*08d0*/  SEL R32, R4, R17, !P3 ;  /* 0x0000001104207207 */ /* 0x000fe20005800000 */
[----:B------:R-:W-:Y:S01]  /*08e0*/  FADD R10, R5, R10 ;  /* 0x0000000a050a7221 */ /* 0x000fe20000000000 */
[----:B------:R-:W-:Y:S02]  /*08f0*/  SEL R17, R18, RZ, P4 ;  /* 0x000000ff12117207 */ /* 0x000fe40002000000 */
[----:B------:R-:W-:Y:S02]  /*0900*/  CS2R R20, SRZ ;  /* 0x0000000000147805 */ /* 0x000fe4000001ff00 */
[----:B------:R-:W-:Y:S01]  /*0910*/  SEL R16, R19, RZ, P4 ;  /* 0x000000ff13107207 */ /* 0x000fe20002000000 */
[----:B------:R-:W-:Y:S01]  /*0920*/  IMAD.WIDE R4, R2, 0x4, R30 ;  /* 0x0000000402047825 */ /* 0x000fe200078e021e */
[----:B------:R-:W-:-:S03]  /*0930*/  ISETP.LT.AND P4, PT, R41, 0x80, !P5 ;  /* 0x000000802900780c */ /* 0x000fc60006f81270 */
[----:B0-----:R-:W-:Y:S01]  /*0940*/  IMAD R45, R27, 0x10, R34 ;  /* 0x000000101b2d7824 */ /* 0x001fe200078e0222 */
[----:B------:R-:W-:Y:S01]  /*0950*/  SEL R6, R6, RZ, P6 ;  /* 0x000000ff06067207 */ /* 0x000fe20003000000 */
[----:B------:R0:W3:Y:S01]  /*0960*/  @!P2 LDG.E.128 R20, desc[UR6][R4.64] ;  /* 0x000000060414a981 */ /* 0x0000e2000c1e1d00 */
[----:B------:R-:W-:Y:S01]  /*0970*/  SEL R7, R7, RZ, P6 ;  /* 0x000000ff07077207 */ /* 0x000fe20003000000 */
[----:B------:R-:W-:Y:S01]  /*0980*/  IMAD.WIDE R44, R45, 0x4, R46 ;  /* 0x000000042d2c7825 */ /* 0x000fe200078e022e */
[----:B------:R-:W-:-:S03]  /*0990*/  SEL R34, R6, R17, !P3 ;  /* 0x0000001106227207 */ /* 0x000fc60005800000 */
[----:B------:R-:W-:Y:S01]  /*09a0*/  IMAD.WIDE R46, R35, 0x4, R46 ;  /* 0x00000004232e7825 */ /* 0x000fe200078e022e */
[----:B------:R-:W-:Y:S02]  /*09b0*/  SEL R35, R7, R16, !P3 ;  /* 0x0000001007237207 */ /* 0x000fe40005800000 */
[----:B------:R-:W-:Y:S02]  /*09c0*/  CS2R R6, SRZ ;  /* 0x0000000000067805 */ /* 0x000fe4000001ff00 */
[----:B0-----:R-:W-:-:S06]  /*09d0*/  CS2R R4, SRZ ;  /* 0x0000000000047805 */ /* 0x001fcc000001ff00 */
[----:B------:R0:W4:Y:S01]  /*09e0*/  @P4 LDG.E.128 R4, desc[UR6][R44.64] ;  /* 0x000000062c044981 */ /* 0x000122000c1e1d00 */
[----:B------:R-:W-:Y:S01]  /*09f0*/  ISETP.GE.AND P3, PT, R41, 0x80, PT ;  /* 0x000000802900780c */ /* 0x000fe20003f66270 */
[----:B0-----:R-:W0:Y:S03]  /*0a00*/  LDC.64 R44, c[0x0][0x218] ;  /* 0x00008600ff2c7b82 */ /* 0x001e260000000a00 */
[----:B------:R-:W-:Y:S01]  /*0a10*/  ISETP.GT.AND P6, PT, R27, 0xbf, !P3 ;  /* 0x000000bf1b00780c */ /* 0x000fe20005fc4270 */
[----:B------:R-:W-:Y:S02]  /*0a20*/  IMAD R48, R48, 0x10, R37 ;  /* 0x0000001030307824 */ /* 0x000fe400078e0225 */
[----:B------:R-:W-:-:S04]  /*0a30*/  IMAD.WIDE R50, R36, 0x4, R38 ;  /* 0x0000000424327825 */ /* 0x000fc800078e0226 */
[----:B------:R-:W-:Y:S01]  /*0a40*/  IMAD.WIDE R48, R48, 0x4, R38 ;  /* 0x0000000430307825 */ /* 0x000fe200078e0226 */
[----:B------:R-:W-:Y:S02]  /*0a50*/  CS2R R16, SRZ ;  /* 0x0000000000107805 */ /* 0x000fe4000001ff00 */
[----:B------:R-:W-:-:S06]  /*0a60*/  CS2R R18, SRZ ;  /* 0x0000000000127805 */ /* 0x000fcc000001ff00 */
[----:B------:R-:W5:Y:S01]  /*0a70*/  @P6 LDG.E.128 R16, desc[UR6][R50.64] ;  /* 0x0000000632106981 */ /* 0x000f62000c1e1d00 */
[----:B0-----:R-:W-:Y:S01]  /*0a80*/  IMAD.WIDE R44, R29, 0x4, R44 ;  /* 0x000000041d2c7825 */ /* 0x001fe200078e022c */
[----:B--2---:R-:W-:Y:S02]  /*0a90*/  SEL R12, R12, RZ, !P2 ;  /* 0x000000ff0c0c7207 */ /* 0x004fe40005000000 */
[----:B---3--:R-:W-:Y:S02]  /*0aa0*/  SEL R27, R20, RZ, !P2 ;  /* 0x000000ff141b7207 */ /* 0x008fe40005000000 */
[----:B------:R-:W-:-:S03]  /*0ab0*/  SEL R21, R21, RZ, !P2 ;  /* 0x000000ff15157207 */ /* 0x000fc60005000000 */
[----:B------:R-:W-:Y:S01]  /*0ac0*/  FADD R27, R12, R27 ;  /* 0x0000001b0c1b7221 */ /* 0x000fe20000000000 */
[----:B------:R-:W-:Y:S02]  /*0ad0*/  SEL R12, R13, RZ, !P2 ;  /* 0x000000ff0d0c7207 */ /* 0x000fe40005000000 */
[----:B------:R-:W-:Y:S02]  /*0ae0*/  SEL R13, R14, RZ, !P2 ;  /* 0x000000ff0e0d7207 */ /* 0x000fe40005000000 */
[----:B------:R-:W-:Y:S02]  /*0af0*/  SEL R22, R22, RZ, !P2 ;  /* 0x000000ff16167207 */ /* 0x000fe40005000000 */
[----:B----4-:R-:W-:Y:S02]  /*0b00*/  SEL R36, R4, RZ, P4 ;  /* 0x000000ff04247207 */ /* 0x010fe40002000000 */
[----:B------:R-:W-:Y:S02]  /*0b10*/  SEL R37, R5, RZ, P4 ;  /* 0x000000ff05257207 */ /* 0x000fe40002000000 */
[----:B------:R-:W-:-:S02]  /*0b20*/  SEL R39, R6, RZ, P4 ;  /* 0x000000ff06277207 */ /* 0x000fc40002000000 */
[----:B------:R-:W-:Y:S02]  /*0b30*/  SEL R40, R7, RZ, P4 ;  /* 0x000000ff07287207 */ /* 0x000fe40002000000 */
[----:B------:R-:W-:Y:S01]  /*0b40*/  ISETP.LT.AND P4, PT, R41, 0x80, !P0 ;  /* 0x000000802900780c */ /* 0x000fe20004781270 */
[----:B------:R-:W-:Y:S01]  /*0b50*/  FADD R12, R12, R21 ;  /* 0x000000150c0c7221 */ /* 0x000fe20000000000 */
[----:B------:R-:W-:Y:S01]  /*0b60*/  SEL R38, R23, RZ, !P2 ;  /* 0x000000ff17267207 */ /* 0x000fe20005000000 */
[----:B------:R-:W-:Y:S01]  /*0b70*/  FADD R13, R13, R22 ;  /* 0x000000160d0d7221 */ /* 0x000fe20000000000 */
[----:B------:R-:W-:Y:S02]  /*0b80*/  CS2R R20, SRZ ;  /* 0x0000000000147805 */ /* 0x000fe4000001ff00 */
[----:B------:R-:W-:-:S07]  /*0b90*/  CS2R R22, SRZ ;  /* 0x0000000000167805 */ /* 0x000fce000001ff00 */
[----:B------:R-:W2:Y:S01]  /*0ba0*/  @P4 LDG.E.128 R20, desc[UR6][R44.64] ;  /* 0x000000062c144981 */ /* 0x000ea2000c1e1d00 */
[----:B------:R-:W-:Y:S01]  /*0bb0*/  SEL R15, R15, RZ, !P2 ;  /* 0x000000ff0f0f7207 */ /* 0x000fe20005000000 */
[----:B------:R-:W-:Y:S01]  /*0bc0*/  IMAD R41, R41, 0x80, R26 ;  /* 0x0000008029297824 */ /* 0x000fe200078e021a */
[----:B-----5:R-:W-:Y:S02]  /*0bd0*/  SEL R5, R16, RZ, P6 ;  /* 0x000000ff10057207 */ /* 0x020fe40003000000 */
[----:B------:R-:W-:Y:S01]  /*0be0*/  SEL R4, R17, RZ, P6 ;  /* 0x000000ff11047207 */ /* 0x000fe20003000000 */
[----:B------:R-:W-:Y:S01]  /*0bf0*/  FADD R38, R15, R38 ;  /* 0x000000260f267221 */ /* 0x000fe20000000000 */
[----:B------:R-:W-:Y:S01]  /*0c00*/  CS2R R6, SRZ ;  /* 0x0000000000067805 */ /* 0x000fe2000001ff00 */
[----:B------:R-:W-:Y:S01]  /*0c10*/  FADD R33, R33, R12 ;  /* 0x0000000c21217221 */ /* 0x000fe20000000000 */
[----:B------:R-:W-:Y:S01]  /*0c20*/  FADD R34, R34, R13 ;  /* 0x0000000d22227221 */ /* 0x000fe20000000000 */
[----:B------:R-:W-:Y:S01]  /*0c30*/  IMAD.WIDE R16, R41, 0x4, R42 ;  /* 0x0000000429107825 */ /* 0x000fe200078e022a */
[----:B------:R-:W-:-:S02]  /*0c40*/  CS2R R12, SRZ ;  /* 0x00000000000c7805 */ /* 0x000fc4000001ff00 */
[----:B------:R-:W-:Y:S02]  /*0c50*/  CS2R R14, SRZ ;  /* 0x00000000000e7805 */ /* 0x000fe4000001ff00 */
[----:B--2---:R-:W-:Y:S02]  /*0c60*/  SEL R21, R21, RZ, P4 ;  /* 0x000000ff15157207 */ /* 0x004fe40002000000 */
[----:B------:R-:W-:Y:S02]  /*0c70*/  SEL R20, R20, RZ, P4 ;  /* 0x000000ff14147207 */ /* 0x000fe40002000000 */
[----:B------:R-:W-:Y:S02]  /*0c80*/  @P5 SEL R37, R21, R4, !P0 ;  /* 0x0000000415255207 */ /* 0x000fe40004000000 */
[----:B------:R-:W-:Y:S02]  /*0c90*/  @P5 SEL R36, R20, R5, !P0 ;  /* 0x0000000514245207 */ /* 0x000fe40004000000 */
[----:B------:R-:W-:Y:S01]  /*0ca0*/  CS2R R4, SRZ ;  /* 0x0000000000047805 */ /* 0x000fe2000001ff00 */
[----:B------:R-:W-:-:S05]  /*0cb0*/  IMAD.WIDE R20, R41, 0x4, R30 ;  /* 0x0000000429147825 */ /* 0x000fca00078e021e */
[----:B------:R0:W2:Y:S04]  /*0cc0*/  @!P3 LDG.E.128 R4, desc[UR6][R16.64] ;  /* 0x000000061004b981 */ /* 0x0000a8000c1e1d00 */
[----:B------:R1:W3:Y:S01]  /*0cd0*/  @!P3 LDG.E.128 R12, desc[UR6][R20.64] ;  /* 0x00000006140cb981 */ /* 0x0002e2000c1e1d00 */
[----:B------:R-:W-:Y:S02]  /*0ce0*/  SEL R22, R22, RZ, P4 ;  /* 0x000000ff16167207 */ /* 0x000fe40002000000 */
[----:B------:R-:W-:Y:S02]  /*0cf0*/  SEL R23, R23, RZ, P4 ;  /* 0x000000ff17177207 */ /* 0x000fe40002000000 */
[----:B------:R-:W-:Y:S02]  /*0d00*/  ISETP.GE.AND P4, PT, R25, 0x80, PT ;  /* 0x000000801900780c */ /* 0x000fe40003f86270 */
[----:B0-----:R-:W-:-:S02]  /*0d10*/  SEL R17, R18, RZ, P6 ;  /* 0x000000ff12117207 */ /* 0x001fc40003000000 */
[----:B------:R-:W-:Y:S01]  /*0d20*/  SEL R16, R19, RZ, P6 ;  /* 0x000000ff13107207 */ /* 0x000fe20003000000 */
[----:B------:R-:W-:Y:S01]  /*0d30*/  IMAD R45, R25, 0x80, R26 ;  /* 0x00000080192d7824 */ /* 0x000fe200078e021a */
[----:B------:R-:W-:Y:S01]  /*0d40*/  ISETP.GE.AND P6, PT, R24, 0x80, PT ;  /* 0x000000801800780c */ /* 0x000fe20003fc6270 */
[----:B------:R-:W-:Y:S01]  /*0d50*/  FADD R11, R28, R11 ;  /* 0x0000000b1c0b7221 */ /* 0x000fe20000000000 */
[----:B------:R-:W-:Y:S02]  /*0d60*/  @P5 SEL R39, R22, R17, !P0 ;  /* 0x0000001116275207 */ /* 0x000fe40004000000 */
[----:B------:R-:W-:Y:S02]  /*0d70*/  CS2R R18, SRZ ;  /* 0x0000000000127805 */ /* 0x000fe4000001ff00 */
[----:B------:R-:W-:Y:S02]  /*0d80*/  @P5 SEL R40, R23, R16, !P0 ;  /* 0x0000001017285207 */ /* 0x000fe40004000000 */
[----:B------:R-:W-:Y:S01]  /*0d90*/  CS2R R16, SRZ ;  /* 0x0000000000107805 */ /* 0x000fe2000001ff00 */
[----:B------:R-:W-:Y:S01]  /*0da0*/  IMAD.WIDE R42, R45, 0x4, R42 ;  /* 0x000000042d2a7825 */ /* 0x000fe200078e022a */
[----:B------:R-:W-:-:S02]  /*0db0*/  ISETP.LT.AND P0, PT, R25, 0x80, !P6 ;  /* 0x000000801900780c */ /* 0x000fc40007701270 */
[----:B-1----:R-:W-:Y:S02]  /*0dc0*/  CS2R R20, SRZ ;  /* 0x0000000000147805 */ /* 0x002fe4000001ff00 */
[----:B------:R-:W-:Y:S01]  /*0dd0*/  CS2R R22, SRZ ;  /* 0x0000000000167805 */ /* 0x000fe2000001ff00 */
[----:B------:R-:W-:Y:S01]  /*0de0*/  IMAD.WIDE R30, R45, 0x4, R30 ;  /* 0x000000042d1e7825 */ /* 0x000fe200078e021e */
[----:B------:R-:W-:Y:S01]  /*0df0*/  ISETP.GT.AND P5, PT, R24, 0xbf, !P4 ;  /* 0x000000bf1800780c */ /* 0x000fe200067a4270 */
[----:B------:R-:W4:Y:S02]  /*0e00*/  @!P4 LDG.E.128 R16, desc[UR6][R42.64] ;  /* 0x000000062a10c981 */ /* 0x000f24000c1e1d00 */
[----:B------:R-:W-:Y:S01]  /*0e10*/  FADD R32, R32, R27 ;  /* 0x0000001b20207221 */ /* 0x000fe20000000000 */
[----:B------:R-:W-:Y:S02]  /*0e20*/  CS2R R24, SRZ ;  /* 0x0000000000187805 */ /* 0x000fe4000001ff00 */
[----:B------:R-:W-:Y:S01]  /*0e30*/  CS2R R26, SRZ ;  /* 0x00000000001a7805 */ /* 0x000fe2000001ff00 */
[----:B------:R0:W5:Y:S05]  /*0e40*/  @!P4 LDG.E.128 R20, desc[UR6][R30.64] ;  /* 0x000000061e14c981 */ /* 0x00016a000c1e1d00 */
[----:B------:R-:W5:Y:S01]  /*0e50*/  @P0 LDG.E.128 R24, desc[UR6][R46.64] ;  /* 0x000000062e180981 */ /* 0x000f62000c1e1d00 */
[----:B0-----:R-:W-:-:S02]  /*0e60*/  CS2R R30, SRZ ;  /* 0x00000000001e7805 */ /* 0x001fc4000001ff00 */
[----:B--2---:R-:W-:Y:S02]  /*0e70*/  SEL R28, R5, RZ, !P3 ;  /* 0x000000ff051c7207 */ /* 0x004fe40005800000 */
[----:B------:R-:W-:Y:S02]  /*0e80*/  SEL R4, R4, RZ, !P3 ;  /* 0x000000ff04047207 */ /* 0x000fe40005800000 */
[----:B---3--:R-:W-:Y:S02]  /*0e90*/  SEL R5, R12, RZ, !P3 ;  /* 0x000000ff0c057207 */ /* 0x008fe40005800000 */
[----:B------:R-:W-:-:S03]  /*0ea0*/  SEL R13, R13, RZ, !P3 ;  /* 0x000000ff0d0d7207 */ /* 0x000fc60005800000 */
[----:B------:R-:W-:Y:S02]  /*0eb0*/  FADD R5, R4, R5 ;  /* 0x0000000504057221 */ /* 0x000fe40000000000 */
[----:B------:R-:W-:Y:S01]  /*0ec0*/  FADD R4, R28, R13 ;  /* 0x0000000d1c047221 */ /* 0x000fe20000000000 */
[----:B------:R-:W-:-:S06]  /*0ed0*/  CS2R R28, SRZ ;  /* 0x00000000001c7805 */ /* 0x000fcc000001ff00 */
[----:B------:R-:W2:Y:S01]  /*0ee0*/  @P5 LDG.E.128 R28, desc[UR6][R48.64] ;  /* 0x00000006301c5981 */ /* 0x000ea2000c1e1d00 */
[----:B------:R-:W-:Y:S02]  /*0ef0*/  SEL R7, R7, RZ, !P3 ;  /* 0x000000ff07077207 */ /* 0x000fe40005800000 */
[----:B------:R-:W-:Y:S02]  /*0f00*/  SEL R12, R15, RZ, !P3 ;  /* 0x000000ff0f0c7207 */ /* 0x000fe40005800000 */
[----:B------:R-:W-:Y:S02]  /*0f10*/  SEL R6, R6, RZ, !P3 ;  /* 0x000000ff06067207 */ /* 0x000fe40005800000 */
[----:B------:R-:W-:Y:S01]  /*0f20*/  SEL R15, R14, RZ, !P3 ;  /* 0x000000ff0e0f7207 */ /* 0x000fe20005800000 */
[----:B------:R-:W-:Y:S01]  /*0f30*/  FADD R7, R7, R12 ;  /* 0x0000000c07077221 */ /* 0x000fe20000000000 */
[----:B----4-:R-:W-:Y:S02]  /*0f40*/  SEL R14, R17, RZ, !P4 ;  /* 0x000000ff110e7207 */ /* 0x010fe40006000000 */
[----:B------:R-:W-:-:S02]  /*0f50*/  SEL R12, R16, RZ, !P4 ;  /* 0x000000ff100c7207 */ /* 0x000fc40006000000 */
[----:B-----5:R-:W-:Y:S01]  /*0f60*/  SEL R17, R20, RZ, !P4 ;  /* 0x000000ff14117207 */ /* 0x020fe20006000000 */
[----:B------:R-:W-:Y:S01]  /*0f70*/  FADD R16, R6, R15 ;  /* 0x0000000f06107221 */ /* 0x000fe20000000000 */
[----:B------:R-:W-:Y:S01]  /*0f80*/  FADD R36, R36, R5 ;  /* 0x0000000524247221 */ /* 0x000fe20000000000 */
[----:B------:R-:W-:Y:S01]  /*0f90*/  SEL R13, R18, RZ, !P4 ;  /* 0x000000ff120d7207 */ /* 0x000fe20006000000 */
        /* <DEDUP_REMOVED lines=9> */
[----:B------:R-:W-:Y:S01]  /*1030*/  SEL R15, R24, RZ, P0 ;  /* 0x000000ff180f7207 */ /* 0x000fe20000000000 */
[----:B------:R-:W-:Y:S01]  /*1040*/  FADD R16, R10, R5 ;  /* 0x000000050a107221 */ /* 0x000fe20000000000 */
[----:B------:R-:W-:Y:S01]  /*1050*/  SEL R25, R25, RZ, P0 ;  /* 0x000000ff19197207 */ /* 0x000fe20000000000 */
[----:B------:R-:W-:Y:S01]  /*1060*/  FADD R12, R19, R18 ;  /* 0x00000012130c7221 */ /* 0x000fe20000000000 */
[----:B------:R-:W-:Y:S01]  /*1070*/  SEL R26, R26, RZ, P0 ;  /* 0x000000ff1a1a7207 */ /* 0x000fe20000000000 */
[----:B------:R-:W-:Y:S01]  /*1080*/  FADD R14, R14, R21 ;  /* 0x000000150e0e7221 */ /* 0x000fe20000000000 */
[----:B------:R-:W-:Y:S01]  /*1090*/  FADD R13, R13, R22 ;  /* 0x000000160d0d7221 */ /* 0x000fe20000000000 */
[----:B------:R-:W-:Y:S01]  /*10a0*/  FADD R18, R34, R17 ;  /* 0x0000001122127221 */ /* 0x000fe20000000000 */
[----:B------:R-:W-:Y:S01]  /*10b0*/  FADD R37, R37, R4 ;  /* 0x0000000425257221 */ /* 0x000fe20000000000 */
[----:B------:R-:W-:Y:S01]  /*10c0*/  FADD R16, R11, R16 ;  /* 0x000000100b107221 */ /* 0x000fe20000000000 */
[----:B------:R-:W-:Y:S01]  /*10d0*/  SEL R27, R27, RZ, P0 ;  /* 0x000000ff1b1b7207 */ /* 0x000fe20000000000 */
[----:B------:R-:W-:Y:S01]  /*10e0*/  FADD R18, R35, R18 ;  /* 0x0000001223127221 */ /* 0x000fe20000000000 */
[----:B------:R-:W-:-:S02]  /*10f0*/  FADD R39, R40, R7 ;  /* 0x0000000728277221 */ /* 0x000fc40000000000 */
[----:B------:R-:W-:Y:S02]  /*1100*/  FSEL R16, R16, RZ, !P1 ;  /* 0x000000ff10107208 */ /* 0x000fe40004800000 */
[----:B------:R-:W-:Y:S02]  /*1110*/  FSEL R18, R18, RZ, !P2 ;  /* 0x000000ff12127208 */ /* 0x000fe40005000000 */
[----:B--2---:R-:W-:Y:S02]  /*1120*/  @P6 SEL R15, R28, RZ, P5 ;  /* 0x000000ff1c0f6207 */ /* 0x004fe40002800000 */
[----:B------:R-:W-:Y:S02]  /*1130*/  @P6 SEL R25, R29, RZ, P5 ;  /* 0x000000ff1d196207 */ /* 0x000fe40002800000 */
[----:B------:R-:W-:Y:S01]  /*1140*/  @P6 SEL R26, R30, RZ, P5 ;  /* 0x000000ff1e1a6207 */ /* 0x000fe20002800000 */
[----:B------:R-:W-:Y:S01]  /*1150*/  FADD R4, R15, R6 ;  /* 0x000000060f047221 */ /* 0x000fe20000000000 */
[----:B------:R-:W-:Y:S01]  /*1160*/  @P6 SEL R27, R31, RZ, P5 ;  /* 0x000000ff1f1b6207 */ /* 0x000fe20002800000 */
[----:B------:R-:W-:-:S02]  /*1170*/  FADD R5, R25, R14 ;  /* 0x0000000e19057221 */ /* 0x000fc40000000000 */
[----:B------:R-:W-:Y:S01]  /*1180*/  FADD R6, R26, R13 ;  /* 0x0000000d1a067221 */ /* 0x000fe20000000000 */
[----:B------:R-:W-:Y:S01]  /*1190*/  FADD R13, R37, R36 ;  /* 0x00000024250d7221 */ /* 0x000fe20000000000 */
[----:B------:R-:W-:Y:S01]  /*11a0*/  FADD R15, R5, R4 ;  /* 0x00000004050f7221 */ /* 0x000fe20000000000 */
[----:B------:R-:W-:Y:S02]  /*11b0*/  FADD R7, R27, R12 ;  /* 0x0000000c1b077221 */ /* 0x000fe40000000000 */
[----:B------:R-:W-:Y:S02]  /*11c0*/  FADD R12, R38, R13 ;  /* 0x0000000d260c7221 */ /* 0x000fe40000000000 */
[----:B------:R-:W0:Y:S01]  /*11d0*/  SHFL.BFLY PT, R13, R16, 0x10, 0x1f ;  /* 0x0e001f00100d7f89 */ /* 0x000e2200000e0000 */
[----:B------:R-:W-:Y:S01]  /*11e0*/  FADD R14, R6, R15 ;  /* 0x0000000f060e7221 */ /* 0x000fe20000000000 */
[----:B------:R-:W-:Y:S02]  /*11f0*/  FADD R12, R39, R12 ;  /* 0x0000000c270c7221 */ /* 0x000fe40000000000 */
[----:B------:R-:W1:Y:S01]  /*1200*/  SHFL.BFLY PT, R15, R18, 0x10, 0x1f ;  /* 0x0e001f00120f7f89 */ /* 0x000e6200000e0000 */
[----:B------:R-:W-:-:S02]  /*1210*/  FADD R14, R7, R14 ;  /* 0x0000000e070e7221 */ /* 0x000fc40000000000 */
[----:B------:R-:W-:-:S03]  /*1220*/  FSEL R12, R12, RZ, !P3 ;  /* 0x000000ff0c0c7208 */ /* 0x000fc60005800000 */
[----:B------:R-:W-:Y:S02]  /*1230*/  FSEL R14, R14, RZ, !P4 ;  /* 0x000000ff0e0e7208 */ /* 0x000fe40006000000 */
[----:B------:R-:W2:Y:S04]  /*1240*/  SHFL.BFLY PT, R19, R12, 0x10, 0x1f ;  /* 0x0e001f000c137f89 */ /* 0x000ea800000e0000 */
[----:B------:R-:W3:Y:S01]  /*1250*/  SHFL.BFLY PT, R21, R14, 0x10, 0x1f ;  /* 0x0e001f000e157f89 */ /* 0x000ee200000e0000 */
[----:B0-----:R-:W-:Y:S01]  /*1260*/  FADD R13, R16, R13 ;  /* 0x0000000d100d7221 */ /* 0x001fe20000000000 */
[----:B-1----:R-:W-:-:S04]  /*1270*/  FADD R17, R18, R15 ;  /* 0x0000000f12117221 */ /* 0x002fc80000000000 */
[----:B------:R-:W0:Y:S04]  /*1280*/  SHFL.BFLY PT, R20, R13, 0x8, 0x1f ;  /* 0x0d001f000d147f89 */ /* 0x000e2800000e0000 */
[----:B------:R-:W1:Y:S01]  /*1290*/  SHFL.BFLY PT, R16, R17, 0x8, 0x1f ;  /* 0x0d001f0011107f89 */ /* 0x000e6200000e0000 */
[----:B--2---:R-:W-:Y:S01]  /*12a0*/  FADD R18, R12, R19 ;  /* 0x000000130c127221 */ /* 0x004fe20000000000 */
[----:B---3--:R-:W-:-:S04]  /*12b0*/  FADD R23, R14, R21 ;  /* 0x000000150e177221 */ /* 0x008fc80000000000 */
        /* <DEDUP_REMOVED lines=14> */
[----:B--2---:R-:W-:-:S05]  /*13a0*/  FADD R22, R21, R22 ;  /* 0x0000001615167221 */ /* 0x004fca0000000000 */
[----:B------:R-:W2:Y:S01]  /*13b0*/  SHFL.BFLY PT, R23, R22, 0x2, 0x1f ;  /* 0x0c401f0016177f89 */ /* 0x000ea200000e0000 */
[----:B---3--:R-:W-:-:S05]  /*13c0*/  FADD R20, R24, R13 ;  /* 0x0000000d18147221 */ /* 0x008fca0000000000 */
        /* <DEDUP_REMOVED lines=10> */
[----:B-1----:R-:W-:-:S03]  /*1470*/  FADD R14, R16, R17 ;  /* 0x00000011100e7221 */ /* 0x002fc60000000000 */
[C---:B------:R-:W-:Y:S01]  /*1480*/  FFMA R17, R12.reuse, -0.0078125, R9 ;  /* 0xbc0000000c117823 */ /* 0x040fe20000000009 */
[----:B------:R-:W-:-:S03]  /*1490*/  FFMA R15, R12, -0.0078125, R8 ;  /* 0xbc0000000c0f7823 */ /* 0x000fc60000000008 */
[----:B------:R-:W-:Y:S01]  /*14a0*/  FMUL R16, R17, R17 ;  /* 0x0000001111107220 */ /* 0x000fe20000400000 */
[----:B------:R-:W-:-:S03]  /*14b0*/  FFMA R19, R14, -0.0078125, R33 ;  /* 0xbc0000000e137823 */ /* 0x000fc60000000021 */
[----:B------:R-:W-:Y:S01]  /*14c0*/  FFMA R26, R15, R15, R16 ;  /* 0x0000000f0f1a7223 */ /* 0x000fe20000000010 */
[----:B--2---:R-:W-:Y:S01]  /*14d0*/  FADD R16, R23, R18 ;  /* 0x0000001217107221 */ /* 0x004fe20000000000 */
[----:B------:R-:W-:Y:S01]  /*14e0*/  FFMA R13, R14, -0.0078125, R32 ;  /* 0xbc0000000e0d7823 */ /* 0x000fe20000000020 */
[----:B------:R-:W-:Y:S02]  /*14f0*/  FMUL R20, R19, R19 ;  /* 0x0000001313147220 */ /* 0x000fe40000400000 */
[----:B------:R-:W-:Y:S02]  /*1500*/  FFMA R18, R16, -0.0078125, R37 ;  /* 0xbc00000010127823 */ /* 0x000fe40000000025 */
[----:B------:R-:W-:Y:S01]  /*1510*/  FFMA R28, R13, R13, R20 ;  /* 0x0000000d0d1c7223 */ /* 0x000fe20000000014 */
[----:B------:R-:W-:Y:S01]  /*1520*/  FFMA R13, R12, -0.0078125, R10 ;  /* 0xbc0000000c0d7823 */ /* 0x000fe2000000000a */
[----:B------:R-:W-:Y:S01]  /*1530*/  FFMA R17, R16, -0.0078125, R36 ;  /* 0xbc00000010117823 */ /* 0x000fe20000000024 */
[----:B------:R-:W-:Y:S01]  /*1540*/  FMUL R18, R18, R18 ;  /* 0x0000001212127220 */ /* 0x000fe20000400000 */
[----:B---3--:R-:W-:Y:S01]  /*1550*/  FADD R20, R25, R24 ;  /* 0x0000001819147221 */ /* 0x008fe20000000000 */
[----:B------:R-:W-:Y:S01]  /*1560*/  FFMA R26, R13, R13, R26 ;  /* 0x0000000d0d1a7223 */ /* 0x000fe2000000001a */
[----:B------:R-:W-:Y:S01]  /*1570*/  FFMA R13, R12, -0.0078125, R11 ;  /* 0xbc0000000c0d7823 */ /* 0x000fe2000000000b */
[----:B------:R-:W-:Y:S01]  /*1580*/  FFMA R24, R17, R17, R18 ;  /* 0x0000001111187223 */ /* 0x000fe20000000012 */
[----:B------:R-:W-:Y:S01]  /*1590*/  FFMA R17, R16, -0.0078125, R38 ;  /* 0xbc00000010117823 */ /* 0x000fe20000000026 */
[----:B------:R-:W-:Y:S01]  /*15a0*/  FFMA R21, R20, -0.0078125, R5 ;  /* 0xbc00000014157823 */ /* 0x000fe20000000005 */
[----:B------:R-:W-:Y:S01]  /*15b0*/  FFMA R26, R13, R13, R26 ;  /* 0x0000000d0d1a7223 */ /* 0x000fe2000000001a */
[----:B------:R-:W-:Y:S01]  /*15c0*/  FFMA R13, R16, -0.0078125, R39 ;  /* 0xbc000000100d7823 */ /* 0x000fe20000000027 */
[----:B------:R-:W-:Y:S01]  /*15d0*/  FFMA R24, R17, R17, R24 ;  /* 0x0000001111187223 */ /* 0x000fe20000000018 */
[----:B------:R-:W-:Y:S01]  /*15e0*/  FFMA R19, R20, -0.0078125, R4 ;  /* 0xbc00000014137823 */ /* 0x000fe20000000004 */
[----:B------:R-:W-:-:S02]  /*15f0*/  FMUL R22, R21, R21 ;  /* 0x0000001515167220 */ /* 0x000fc40000400000 */
[----:B------:R-:W-:Y:S01]  /*1600*/  FFMA R24, R13, R13, R24 ;  /* 0x0000000d0d187223 */ /* 0x000fe20000000018 */
[----:B------:R-:W-:Y:S01]  /*1610*/  FFMA R18, R20, -0.0078125, R6 ;  /* 0xbc00000014127823 */ /* 0x000fe20000000006 */
[----:B------:R-:W-:-:S03]  /*1620*/  FFMA R19, R19, R19, R22 ;  /* 0x0000001313137223 */ /* 0x000fc60000000016 */
[----:B------:R-:W-:Y:S01]  /*1630*/  FSEL R24, R24, RZ, !P3 ;  /* 0x000000ff18187208 */ /* 0x000fe20005800000 */
[----:B------:R-:W-:Y:S01]  /*1640*/  FFMA R18, R18, R18, R19 ;  /* 0x0000001212127223 */ /* 0x000fe20000000013 */
[----:B------:R-:W-:-:S03]  /*1650*/  FSEL R26, R26, RZ, !P1 ;  /* 0x000000ff1a1a7208 */ /* 0x000fc60004800000 */
[----:B------:R-:W0:Y:S04]  /*1660*/  SHFL.BFLY PT, R19, R24, 0x10, 0x1f ;  /* 0x0e001f0018137f89 */ /* 0x000e2800000e0000 */
[----:B------:R-:W1:Y:S01]  /*1670*/  SHFL.BFLY PT, R13, R26, 0x10, 0x1f ;  /* 0x0e001f001a0d7f89 */ /* 0x000e6200000e0000 */
[----:B------:R-:W-:-:S04]  /*1680*/  FFMA R15, R14, -0.0078125, R34 ;  /* 0xbc0000000e0f7823 */ /* 0x000fc80000000022 */
[----:B------:R-:W-:Y:S01]  /*1690*/  FFMA R28, R15, R15, R28 ;  /* 0x0000000f0f1c7223 */ /* 0x000fe2000000001c */
[----:B------:R-:W-:-:S04]  /*16a0*/  FFMA R15, R14, -0.0078125, R35 ;  /* 0xbc0000000e0f7823 */ /* 0x000fc80000000023 */
[----:B------:R-:W-:Y:S01]  /*16b0*/  FFMA R28, R15, R15, R28 ;  /* 0x0000000f0f1c7223 */ /* 0x000fe2000000001c */
[----:B------:R-:W-:-:S04]  /*16c0*/  FFMA R15, R20, -0.0078125, R7 ;  /* 0xbc000000140f7823 */ /* 0x000fc80000000007 */
[----:B------:R-:W-:Y:S01]  /*16d0*/  FFMA R18, R15, R15, R18 ;  /* 0x0000000f0f127223 */ /* 0x000fe20000000012 */
[----:B------:R-:W-:Y:S01]  /*16e0*/  FSEL R28, R28, RZ, !P2 ;  /* 0x000000ff1c1c7208 */ /* 0x000fe20005000000 */
[----:B0-----:R-:W-:-:S03]  /*16f0*/  FADD R19, R24, R19 ;  /* 0x0000001318137221 */ /* 0x001fc60000000000 */
[----:B------:R-:W-:Y:S01]  /*1700*/  FSEL R18, R18, RZ, !P4 ;  /* 0x000000ff12127208 */ /* 0x000fe20006000000 */
[----:B-1----:R-:W-:Y:S01]  /*1710*/  FADD R13, R26, R13 ;  /* 0x0000000d1a0d7221 */ /* 0x002fe20000000000 */
[----:B------:R-:W0:Y:S04]  /*1720*/  SHFL.BFLY PT, R30, R19, 0x8, 0x1f ;  /* 0x0d001f00131e7f89 */ /* 0x000e2800000e0000 */
[----:B------:R-:W1:Y:S04]  /*1730*/  SHFL.BFLY PT, R15, R28, 0x10, 0x1f ;  /* 0x0e001f001c0f7f89 */ /* 0x000e6800000e0000 */
[----:B------:R-:W2:Y:S04]  /*1740*/  SHFL.BFLY PT, R22, R13, 0x8, 0x1f ;  /* 0x0d001f000d167f89 */ /* 0x000ea800000e0000 */
[----:B------:R-:W3:Y:S01]  /*1750*/  SHFL.BFLY PT, R21, R18, 0x10, 0x1f ;  /* 0x0e001f0012157f89 */ /* 0x000ee200000e0000 */
[----:B0-----:R-:W-:Y:S01]  /*1760*/  FADD R30, R19, R30 ;  /* 0x0000001e131e7221 */ /* 0x001fe20000000000 */
[----:B-1----:R-:W-:Y:S01]  /*1770*/  FADD R17, R28, R15 ;  /* 0x0000000f1c117221 */ /* 0x002fe20000000000 */
[----:B--2---:R-:W-:-:S04]  /*1780*/  FADD R22, R13, R22 ;  /* 0x000000160d167221 */ /* 0x004fc80000000000 */
[----:B------:R-:W0:Y:S01]  /*1790*/  SHFL.BFLY PT, R26, R17, 0x8, 0x1f ;  /* 0x0d001f00111a7f89 */ /* 0x000e2200000e0000 */
[----:B---3--:R-:W-:-:S03]  /*17a0*/  FADD R23, R18, R21 ;  /* 0x0000001512177221 */ /* 0x008fc60000000000 */
[----:B------:R-:W1:Y:S04]  /*17b0*/  SHFL.BFLY PT, R21, R30, 0x4, 0x1f ;  /* 0x0c801f001e157f89 */ /* 0x000e6800000e0000 */
[----:B------:R-:W2:Y:S04]  /*17c0*/  SHFL.BFLY PT, R15, R22, 0x4, 0x1f ;  /* 0x0c801f00160f7f89 */ /* 0x000ea800000e0000 */
[----:B------:R-:W3:Y:S01]  /*17d0*/  SHFL.BFLY PT, R40, R23, 0x8, 0x1f ;  /* 0x0d001f0017287f89 */ /* 0x000ee200000e0000 */
[----:B------:R-:W4:Y:S01]  /*17e0*/  S2UR UR5, SR_CgaCtaId ;  /* 0x00000000000579c3 */ /* 0x000f220000008800 */
[----:B0-----:R-:W-:Y:S01]  /*17f0*/  FADD R26, R17, R26 ;  /* 0x0000001a111a7221 */ /* 0x001fe20000000000 */
[----:B-1----:R-:W-:-:S02]  /*1800*/  FADD R19, R30, R21 ;  /* 0x000000151e137221 */ /* 0x002fc40000000000 */
[----:B------:R-:W0:Y:S01]  /*1810*/  S2R R21, SR_TID.X ;  /* 0x0000000000157919 */ /* 0x000e220000002100 */
[----:B--2---:R-:W-:Y:S01]  /*1820*/  FADD R15, R22, R15 ;  /* 0x0000000f160f7221 */ /* 0x004fe20000000000 */
[----:B---3--:R-:W-:Y:S01]  /*1830*/  FADD R40, R23, R40 ;  /* 0x0000002817287221 */ /* 0x008fe20000000000 */
[----:B------:R-:W1:Y:S04]  /*1840*/  SHFL.BFLY PT, R13, R26, 0x4, 0x1f ;  /* 0x0c801f001a0d7f89 */ /* 0x000e6800000e0000 */
[----:B------:R-:W2:Y:S04]  /*1850*/  SHFL.BFLY PT, R18, R15, 0x2, 0x1f ;  /* 0x0c401f000f127f89 */ /* 0x000ea800000e0000 */
[----:B------:R-:W3:Y:S01]  /*1860*/  SHFL.BFLY PT, R25, R40, 0x4, 0x1f ;  /* 0x0c801f0028197f89 */ /* 0x000ee200000e0000 */
[----:B------:R-:W-:-:S02]  /*1870*/  UMOV UR4, 0x400 ;  /* 0x0000040000047882 */ /* 0x000fc40000000000 */
[----:B----4-:R-:W-:Y:S01]  /*1880*/  UPRMT UR4, UR5, 0x654, UR4 ;  /* 0x0000065405047896 */ /* 0x010fe20008000004 */
[----:B------:R-:W-:Y:S01]  /*1890*/  SHFL.BFLY PT, R24, R19, 0x2, 0x1f ;  /* 0x0c401f0013187f89 */ /* 0x000fe200000e0000 */
[----:B-1----:R-:W-:Y:S01]  /*18a0*/  FADD R17, R26, R13 ;  /* 0x0000000d1a117221 */ /* 0x002fe20000000000 */
[----:B0-----:R-:W-:Y:S01]  /*18b0*/  SHF.R.U32.HI R23, RZ, 0x5, R21 ;  /* 0x00000005ff177819 */ /* 0x001fe20000011615 */
[----:B--2---:R-:W-:-:S03]  /*18c0*/  FADD R18, R15, R18 ;  /* 0x000000120f127221 */ /* 0x004fc60000000000 */
[----:B------:R-:W0:Y:S01]  /*18d0*/  SHFL.BFLY PT, R22, R17, 0x2, 0x1f ;  /* 0x0c401f0011167f89 */ /* 0x000e2200000e0000 */
[----:B---3--:R-:W-:-:S03]  /*18e0*/  FADD R25, R40, R25 ;  /* 0x0000001928197221 */ /* 0x008fc60000000000 */
[----:B------:R-:W1:Y:S01]  /*18f0*/  SHFL.BFLY PT, R13, R18, 0x1, 0x1f ;  /* 0x0c201f00120d7f89 */ /* 0x000e6200000e0000 */
[----:B------:R-:W-:-:S03]  /*1900*/  SGXT.U32 R23, R23, 0x3 ;  /* 0x000000031717781a */ /* 0x000fc60000000000 */
[----:B------:R-:W2:Y:S01]  /*1910*/  SHFL.BFLY PT, R28, R25, 0x2, 0x1f ;  /* 0x0c401f00191c7f89 */ /* 0x000ea200000e0000 */
[----:B------:R-:W-:-:S05]  /*1920*/  LEA R23, R23, UR4, 0x2 ;  /* 0x0000000417177c11 */ /* 0x000fca000f8e10ff */
[----:B------:R3:W-:Y:S04]  /*1930*/  STS [R23], R12 ;  /* 0x0000000c17007388 */ /* 0x0007e80000000800 */
[----:B------:R-:W-:Y:S04]  /*1940*/  STS [R23+0x20], R14 ;  /* 0x0000200e17007388 */ /* 0x000fe80000000800 */
[----:B------:R-:W-:Y:S04]  /*1950*/  STS [R23+0x40], R16 ;  /* 0x0000401017007388 */ /* 0x000fe80000000800 */
[----:B------:R-:W-:Y:S01]  /*1960*/  STS [R23+0x60], R20 ;  /* 0x0000601417007388 */ /* 0x000fe20000000800 */
[----:B0-----:R-:W-:Y:S01]  /*1970*/  FADD R26, R17, R22 ;  /* 0x00000016111a7221 */ /* 0x001fe20000000000 */
[----:B-1----:R-:W-:Y:S01]  /*1980*/  FADD R22, R18, R13 ;  /* 0x0000000d12167221 */ /* 0x002fe20000000000 */
[----:B------:R-:W-:Y:S01]  /*1990*/  BAR.SYNC.DEFER_BLOCKING 0x0 ;  /* 0x0000000000007b1d */ /* 0x000fe20000010000 */
[----:B------:R-:W-:Y:S01]  /*19a0*/  FADD R24, R19, R24 ;  /* 0x0000001813187221 */ /* 0x000fe20000000000 */
[----:B--2---:R-:W-:Y:S01]  /*19b0*/  FADD R28, R25, R28 ;  /* 0x0000001c191c7221 */ /* 0x004fe20000000000 */
[----:B------:R-:W-:-:S05]  /*19c0*/  LOP3.LUT R18, R21, 0x1f, RZ, 0xc0, !PT ;  /* 0x0000001f15127812 */ /* 0x000fca00078ec0ff */
[----:B---3--:R-:W0:Y:S01]  /*19d0*/  LDC.64 R12, c[0x0][0x238] ;  /* 0x00008e00ff0c7b82 */ /* 0x008e220000000a00 */
[----:B------:R-:W-:Y:S01]  /*19e0*/  LEA R18, R18, UR4, 0x2 ;  /* 0x0000000412127c11 */ /* 0x000fe2000f8e10ff */
[----:B------:R-:W1:Y:S04]  /*19f0*/  SHFL.BFLY PT, R15, R26, 0x1, 0x1f ;  /* 0x0c201f001a0f7f89 */ /* 0x000e6800000e0000 */
[----:B------:R-:W2:Y:S04]  /*1a00*/  SHFL.BFLY PT, R17, R24, 0x1, 0x1f ;  /* 0x0c201f0018117f89 */ /* 0x000ea800000e0000 */
[----:B------:R-:W3:Y:S04]  /*1a10*/  SHFL.BFLY PT, R27, R28, 0x1, 0x1f ;  /* 0x0c201f001c1b7f89 */ /* 0x000ee800000e0000 */
[----:B------:R-:W-:Y:S01]  /*1a20*/  LDS R19, [R18] ;  /* 0x0000000012137984 */ /* 0x000fe20000000800 */
[----:B------:R-:W-:Y:S01]  /*1a30*/  BAR.SYNC.DEFER_BLOCKING 0x0 ;  /* 0x0000000000007b1d */ /* 0x000fe20000010000 */
[----:B-1----:R-:W-:-:S07]  /*1a40*/  FADD R26, R26, R15 ;  /* 0x0000000f1a1a7221 */ /* 0x002fce0000000000 */
[----:B------:R-:W1:Y:S01]  /*1a50*/  LDC.64 R14, c[0x0][0x250] ;  /* 0x00009400ff0e7b82 */ /* 0x000e620000000a00 */
[----:B--2---:R-:W-:Y:S01]  /*1a60*/  FADD R30, R24, R17 ;  /* 0x00000011181e7221 */ /* 0x004fe20000000000 */
[----:B---3--:R-:W-:-:S06]  /*1a70*/  FADD R40, R28, R27 ;  /* 0x0000001b1c287221 */ /* 0x008fcc0000000000 */
[----:B------:R-:W2:Y:S01]  /*1a80*/  LDC.64 R16, c[0x0][0x240] ;  /* 0x00009000ff107b82 */ /* 0x000ea20000000a00 */
[----:B------:R-:W-:Y:S04]  /*1a90*/  STS [R23], R22 ;  /* 0x0000001617007388 */ /* 0x000fe80000000800 */
[----:B------:R-:W-:Y:S04]  /*1aa0*/  STS [R23+0x20], R26 ;  /* 0x0000201a17007388 */ /* 0x000fe80000000800 */
[----:B------:R-:W-:Y:S04]  /*1ab0*/  STS [R23+0x40], R30 ;  /* 0x0000401e17007388 */ /* 0x000fe80000000800 */
[----:B------:R-:W-:Y:S01]  /*1ac0*/  STS [R23+0x60], R40 ;  /* 0x0000602817007388 */ /* 0x000fe20000000800 */
[----:B------:R-:W-:Y:S06]  /*1ad0*/  BAR.SYNC.DEFER_BLOCKING 0x0 ;  /* 0x0000000000007b1d */ /* 0x000fec0000010000 */
[----:B------:R-:W3:Y:S02]  /*1ae0*/  LDS R24, [R18] ;  /* 0x0000000012187984 */ /* 0x000ee40000000800 */
[----:B------:R-:W-:Y:S01]  /*1af0*/  BAR.SYNC.DEFER_BLOCKING 0x0 ;  /* 0x0000000000007b1d */ /* 0x000fe20000010000 */
[----:B------:R-:W-:Y:S01]  /*1b00*/  IMAD.MOV.U32 R25, RZ, RZ, 0x3c000000 ;  /* 0x3c000000ff197424 */ /* 0x000fe200078e00ff */
[----:B------:R-:W-:-:S02]  /*1b10*/  LOP3.LUT P0, RZ, R21, 0xe0, RZ, 0xc0, !PT ;  /* 0x000000e015ff7812 */ /* 0x000fc4000780c0ff */
[----:B------:R-:W-:-:S04]  /*1b20*/  LOP3.LUT R21, R0, 0x1f, R21, 0xf8, !PT ;  /* 0x0000001f00157812 */ /* 0x000fc800078ef815 */
[----:B------:R-:W-:Y:S01]  /*1b30*/  ISETP.LT.AND P0, PT, R21, 0x80, !P0 ;  /* 0x000000801500780c */ /* 0x000fe20004701270 */
[----:B------:R4:W-:Y:S04]  /*1b40*/  STS [R23], R22 ;  /* 0x0000001617007388 */ /* 0x0009e80000000800 */
[----:B------:R4:W-:Y:S04]  /*1b50*/  STS [R23+0x20], R26 ;  /* 0x0000201a17007388 */ /* 0x0009e80000000800 */
[----:B------:R4:W-:Y:S04]  /*1b60*/  STS [R23+0x40], R30 ;  /* 0x0000401e17007388 */ /* 0x0009e80000000800 */
[----:B------:R4:W-:Y:S01]  /*1b70*/  STS [R23+0x60], R40 ;  /* 0x0000602817007388 */ /* 0x0009e20000000800 */
[----:B---3--:R-:W-:-:S04]  /*1b80*/  FFMA R0, R24, R25, 9.9999997473787516356e-06 ;  /* 0x3727c5ac18007423 */ /* 0x008fc80000000019 */
[----:B------:R-:W3:Y:S01]  /*1b90*/  MUFU.RSQ R27, R0 ;  /* 0x00000000001b7308 */ /* 0x000ee20000001400 */
[--C-:B0-----:R-:W-:Y:S01]  /*1ba0*/  IMAD.WIDE R28, R3, 0x4, R12.reuse ;  /* 0x00000004031c7825 */ /* 0x101fe200078e020c */
[----:B------:R-:W-:Y:S03]  /*1bb0*/  BAR.SYNC.DEFER_BLOCKING 0x0 ;  /* 0x0000000000007b1d */ /* 0x000fe60000010000 */
[----:B------:R-:W-:-:S04]  /*1bc0*/  IMAD.WIDE R2, R2, 0x4, R12 ;  /* 0x0000000402027825 */ /* 0x000fc800078e020c */
[----:B------:R-:W-:Y:S01]  /*1bd0*/  FMUL R19, R19, 0.0078125 ;  /* 0x3c00000013137820 */ /* 0x000fe20000400000 */
[----:B------:R-:W-:-:S04]  /*1be0*/  IMAD.WIDE R24, R41, 0x4, R12 ;  /* 0x0000000429187825 */ /* 0x000fc800078e020c */
[----:B------:R-:W-:-:S04]  /*1bf0*/  IMAD.WIDE R12, R45, 0x4, R12 ;  /* 0x000000042d0c7825 */ /* 0x000fc800078e020c */
[----:B-1----:R-:W-:-:S04]  /*1c00*/  IMAD.WIDE R14, R21, 0x4, R14 ;  /* 0x00000004150e7825 */ /* 0x002fc800078e020e */
[----:B--2---:R-:W-:Y:S01]  /*1c10*/  IMAD.WIDE R16, R21, 0x4, R16 ;  /* 0x0000000415107825 */ /* 0x004fe200078e0210 */
[----:B------:R4:W-:Y:S04]  /*1c20*/  @!P1 STG.E.128 desc[UR6][R28.64], R8 ;  /* 0x000000081c009986 */ /* 0x0009e8000c101d06 */
[----:B------:R4:W-:Y:S04]  /*1c30*/  @!P2 STG.E.128 desc[UR6][R2.64], R32 ;  /* 0x000000200200a986 */ /* 0x0009e8000c101d06 */
[----:B------:R4:W-:Y:S04]  /*1c40*/  @!P3 STG.E.128 desc[UR6][R24.64], R36 ;  /* 0x000000241800b986 */ /* 0x0009e8000c101d06 */
[----:B------:R4:W-:Y:S04]  /*1c50*/  @!P4 STG.E.128 desc[UR6][R12.64], R4 ;  /* 0x000000040c00c986 */ /* 0x0009e8000c101d06 */
[----:B---3--:R4:W-:Y:S04]  /*1c60*/  @P0 STG.E desc[UR6][R14.64], R27 ;  /* 0x0000001b0e000986 */ /* 0x0089e8000c101906 */
[----:B------:R4:W-:Y:S01]  /*1c70*/  @P0 STG.E desc[UR6][R16.64], R19 ;  /* 0x0000001310000986 */ /* 0x0009e2000c101906 */
[----:B------:R-:W-:Y:S05]  /*1c80*/  @!P0 EXIT ;  /* 0x000000000000894d */ /* 0x000fea0003800000 */
[----:B----4-:R-:W0:Y:S01]  /*1c90*/  LDS R5, [R18] ;  /* 0x0000000012057984 */ /* 0x010e220000000800 */
[----:B------:R-:W1:Y:S02]  /*1ca0*/  LDC.64 R2, c[0x0][0x248] ;  /* 0x00009200ff027b82 */ /* 0x000e640000000a00 */
[----:B-1----:R-:W-:-:S05]  /*1cb0*/  IMAD.WIDE R2, R21, 0x4, R2 ;  /* 0x0000000415027825 */ /* 0x002fca00078e0202 */
[----:B0-----:R-:W-:Y:S01]  /*1cc0*/  STG.E desc[UR6][R2.64], R5 ;  /* 0x0000000502007986 */ /* 0x001fe2000c101906 */
[----:B------:R-:W-:Y:S05]  /*1cd0*/  EXIT ;  /* 0x000000000000794d */ /* 0x000fea0003800000 */
.L_x_0:
[----:B------:R-:W-:-:S00]  /*1ce0*/  BRA `(.L_x_0) ;  /* 0xfffffffc00fc7947 */ /* 0x000fc0000383ffff */
[----:B------:R-:W-:-:S00]  /*1cf0*/  NOP ;  /* 0x0000000000007918 */ /* 0x000fc00000000000 */
        /* <DEDUP_REMOVED lines=8> */
.L_x_1:


//--------------------- .nv.global.init           --------------------------
	.section	.nv.global.init,"aw",@progbits
.nv.global.init:
	.type		_$_str,@object
	.size		_$_str,(.L_0 - _$_str)
_$_str:
        /*0000*/ 	.byte	0x5f, 0x5f, 0x43, 0x55, 0x44, 0x41, 0x5f, 0x46, 0x54, 0x5a, 0x00
.L_0:


//--------------------- .nv.shared.triton_per_fused_add_cat_native_group_norm_32 --------------------------
	.section	.nv.shared.triton_per_fused_add_cat_native_group_norm_32,"aw",@nobits
	.sectionflags	@""
	.align	16
	.zero		1024


//--------------------- .nv.constant0.triton_per_fused_add_cat_native_group_norm_32 --------------------------
	.section	.nv.constant0.triton_per_fused_add_cat_native_group_norm_32,"a",@progbits
	.sectionflags	@""
	.align	4
.nv.constant0.triton_per_fused_add_cat_native_group_norm_32:
	.zero		608
